//
// Generated by NVIDIA NVVM Compiler
//
// Compiler Build ID: CL-36424714
// Cuda compilation tools, release 13.0, V13.0.88
// Based on NVVM 20.0.0
//

.version 9.0
.target sm_100
.address_size 64

	// .globl	_Z11helloworld1v
.extern .func  (.param .b32 func_retval0) vprintf
(
	.param .b64 vprintf_param_0,
	.param .b64 vprintf_param_1
)
;
.global .align 1 .b8 $str[55] = {72, 101, 108, 108, 111, 32, 102, 114, 111, 109, 32, 116, 104, 114, 101, 97, 100, 32, 40, 37, 100, 44, 32, 37, 100, 44, 32, 37, 100, 41, 32, 105, 110, 32, 98, 108, 111, 99, 107, 32, 40, 37, 100, 44, 32, 37, 100, 44, 32, 37, 100, 41, 32, 10};

.visible .entry _Z11helloworld1v()
{
	.local .align 8 .b8 	__local_depot0[24];
	.reg .b64 	%SP;
	.reg .b64 	%SPL;
	.reg .b32 	%r<9>;
	.reg .b64 	%rd<5>;

	mov.u64 	%SPL, __local_depot0;
	cvta.local.u64 	%SP, %SPL;
	add.u64 	%rd1, %SP, 0;
	add.u64 	%rd2, %SPL, 0;
	mov.u32 	%r1, %tid.x;
	mov.u32 	%r2, %tid.y;
	mov.u32 	%r3, %tid.z;
	mov.u32 	%r4, %ctaid.x;
	mov.u32 	%r5, %ctaid.y;
	mov.u32 	%r6, %ctaid.z;
	st.local.v2.u32 	[%rd2], {%r1, %r2};
	st.local.v2.u32 	[%rd2+8], {%r3, %r4};
	st.local.v2.u32 	[%rd2+16], {%r5, %r6};
	mov.u64 	%rd3, $str;
	cvta.global.u64 	%rd4, %rd3;
	{ // callseq 0, 0
	.param .b64 param0;
	st.param.b64 	[param0], %rd4;
	.param .b64 param1;
	st.param.b64 	[param1], %rd1;
	.param .b32 retval0;
	call.uni (retval0), 
	vprintf, 
	(
	param0, 
	param1
	);
	ld.param.b32 	%r7, [retval0];
	} // callseq 0
	ret;

}


// ===== COMPILED SASS (sm_100) =====

	.target	sm_100

	.elftype	@"ET_EXEC"


//--------------------- .note.nv.tkinfo           --------------------------
	.section	.note.nv.tkinfo,"",@"SHT_NOTE"
	.sectionflags	@"SHF_NOTE_NV_TKINFO"
	.tkinfo
        /*0018*/ 	.word	0x00000002
        /*0030*/ 	.string	""
        /*0030*/ 	.string	"ptxas"
        /*0030*/ 	.string	"Cuda compilation tools, release 13.0, V13.0.88"
        /*0030*/ 	.string	"Build cuda_13.0.r13.0/compiler.36424714_0"
        /*0030*/ 	.string	"-arch sm_100 -m 64 "



//--------------------- .note.nv.cuinfo           --------------------------
	.section	.note.nv.cuinfo,"",@"SHT_NOTE"
	.sectionflags	@"SHF_NOTE_NV_CUINFO"
        /*0018*/ 	.short	0x0002
        /*001a*/ 	.short	0x0064
        /*001c*/ 	.short	0x0082
	.zero		2


//--------------------- .nv.info                  --------------------------
	.section	.nv.info,"",@"SHT_CUDA_INFO"
	.align	4


	//----- nvinfo : EIATTR_REGCOUNT
	.align		4
        /*0000*/ 	.byte	0x04, 0x2f
        /*0002*/ 	.short	(.L_2 - .L_1)
	.align		4
.L_1:
        /*0004*/ 	.word	index@(_Z11helloworld1v)
        /*0008*/ 	.word	0x00000018


	//----- nvinfo : EIATTR_FRAME_SIZE
	.align		4
.L_2:
        /*000c*/ 	.byte	0x04, 0x11
        /*000e*/ 	.short	(.L_4 - .L_3)
	.align		4
.L_3:
        /*0010*/ 	.word	index@(_Z11helloworld1v)
        /*0014*/ 	.word	0x00000018


	//----- nvinfo : EIATTR_MIN_STACK_SIZE
	.align		4
.L_4:
        /*0018*/ 	.byte	0x04, 0x12
        /*001a*/ 	.short	(.L_6 - .L_5)
	.align		4
.L_5:
        /*001c*/ 	.word	index@(_Z11helloworld1v)
        /*0020*/ 	.word	0x00000018
.L_6:


//--------------------- .nv.compat                --------------------------
	.section	.nv.compat,"",@"SHT_CUDA_COMPAT_INFO"
	.align	4
        /*0000*/ 	.byte	0x02, 0x09, 0x00, 0x00, 0x02, 0x02, 0x01, 0x00, 0x02, 0x05, 0x05, 0x00, 0x03, 0x07, 0x01, 0x01
        /*0010*/ 	.byte	0x02, 0x03, 0x00, 0x00, 0x02, 0x06, 0x01, 0x00, 0x04, 0x0b, 0x08, 0x00, 0x09, 0x00, 0x00, 0x00
        /*0020*/ 	.byte	0x00, 0x00, 0x00, 0x00


//--------------------- .nv.info._Z11helloworld1v --------------------------
	.section	.nv.info._Z11helloworld1v,"",@"SHT_CUDA_INFO"
	.sectionflags	@""
	.align	4


	//----- nvinfo : EIATTR_CUDA_API_VERSION
	.align		4
        /*0000*/ 	.byte	0x04, 0x37
        /*0002*/ 	.short	(.L_8 - .L_7)
.L_7:
        /*0004*/ 	.word	0x00000082


	//----- nvinfo : EIATTR_SPARSE_MMA_MASK
	.align		4
.L_8:
        /*0008*/ 	.byte	0x03, 0x50
        /*000a*/ 	.short	0x0000


	//----- nvinfo : EIATTR_MAXREG_COUNT
	.align		4
        /*000c*/ 	.byte	0x03, 0x1b
        /*000e*/ 	.short	0x00ff


	//----- nvinfo : EIATTR_EXTERNS
	.align		4
        /*0010*/ 	.byte	0x04, 0x0f
        /*0012*/ 	.short	(.L_10 - .L_9)


	//   ....[0]....
	.align		4
.L_9:
        /*0014*/ 	.word	index@(vprintf)


	//----- nvinfo : EIATTR_MERCURY_ISA_VERSION
	.align		4
.L_10:
        /*0018*/ 	.byte	0x03, 0x5f
        /*001a*/ 	.short	0x0101


	//----- nvinfo : EIATTR_VRC_CTA_INIT_COUNT
	.align		4
        /*001c*/ 	.byte	0x02, 0x4a
	.zero		1
	.zero		1


	//----- nvinfo : EIATTR_SYSCALL_OFFSETS
	.align		4
        /*0020*/ 	.byte	0x04, 0x46
        /*0022*/ 	.short	(.L_12 - .L_11)


	//   ....[0]....
.L_11:
        /*0024*/ 	.word	0x00000150


	//----- nvinfo : EIATTR_EXIT_INSTR_OFFSETS
	.align		4
.L_12:
        /*0028*/ 	.byte	0x04, 0x1c
        /*002a*/ 	.short	(.L_14 - .L_13)


	//   ....[0]....
.L_13:
        /*002c*/ 	.word	0x00000160


	//----- nvinfo : EIATTR_SW_WAR
	.align		4
.L_14:
        /*0030*/ 	.byte	0x04, 0x36
        /*0032*/ 	.short	(.L_16 - .L_15)
.L_15:
        /*0034*/ 	.word	0x00000008
.L_16:


//--------------------- .nv.callgraph             --------------------------
	.section	.nv.callgraph,"",@"SHT_CUDA_CALLGRAPH"
	.align	4
	.sectionentsize	8
	.align		4
        /*0000*/ 	.word	0x00000000
	.align		4
        /*0004*/ 	.word	0xffffffff
	.align		4
        /*0008*/ 	.word	index@(_Z11helloworld1v)
	.align		4
        /*000c*/ 	.word	index@(vprintf)
	.align		4
        /*0010*/ 	.word	0x00000000
	.align		4
        /*0014*/ 	.word	0xfffffffe
	.align		4
        /*0018*/ 	.word	0x00000000
	.align		4
        /*001c*/ 	.word	0xfffffffd
	.align		4
        /*0020*/ 	.word	0x00000000
	.align		4
        /*0024*/ 	.word	0xfffffffc


//--------------------- .nv.constant4             --------------------------
	.section	.nv.constant4,"a",@progbits
	.align	8
	.align		8
.nv.constant4:
        /*0000*/ 	.dword	vprintf
	.align		8
        /*0008*/ 	.dword	$str


//--------------------- .text._Z11helloworld1v    --------------------------
	.section	.text._Z11helloworld1v,"ax",@progbits
	.align	128
        .global         _Z11helloworld1v
        .type           _Z11helloworld1v,@function
        .size           _Z11helloworld1v,(.L_x_2 - _Z11helloworld1v)
        .other          _Z11helloworld1v,@"STO_CUDA_ENTRY STV_DEFAULT"
_Z11helloworld1v:
.text._Z11helloworld1v:
[----:B------:R-:W0:Y:S01]  /*0000*/  LDC R1, c[0x0][0x37c] ;  /* 0x0000df00ff017b82 */ /* 0x000e220000000800 */
[----:B------:R-:W1:Y:S01]  /*0010*/  S2R R8, SR_TID.X ;  /* 0x0000000000087919 */ /* 0x000e620000002100 */
[----:B0-----:R-:W-:Y:S01]  /*0020*/  VIADD R1, R1, 0xffffffe8 ;  /* 0xffffffe801017836 */ /* 0x001fe20000000000 */
[----:B------:R-:W-:Y:S01]  /*0030*/  MOV R0, 0x0 ;  /* 0x0000000000007802 */ /* 0x000fe20000000f00 */
[----:B------:R-:W0:Y:S01]  /*0040*/  LDCU UR4, c[0x0][0x2f8] ;  /* 0x00005f00ff0477ac */ /* 0x000e220008000800 */
[----:B------:R-:W1:Y:S03]  /*0050*/  S2R R9, SR_TID.Y ;  /* 0x0000000000097919 */ /* 0x000e660000002200 */
[----:B------:R2:W3:Y:S01]  /*0060*/  LDC.64 R2, c[0x4][R0] ;  /* 0x0100000000027b82 */ /* 0x0004e20000000a00 */
[----:B------:R-:W4:Y:S01]  /*0070*/  LDCU.64 UR6, c[0x4][0x8] ;  /* 0x01000100ff0677ac */ /* 0x000f220008000a00 */
[----:B------:R-:W5:Y:S01]  /*0080*/  S2R R10, SR_TID.Z ;  /* 0x00000000000a7919 */ /* 0x000f620000002300 */
[----:B------:R-:W2:Y:S01]  /*0090*/  LDCU UR5, c[0x0][0x2fc] ;  /* 0x00005f80ff0577ac */ /* 0x000ea20008000800 */
[----:B------:R-:W5:Y:S01]  /*00a0*/  S2R R11, SR_CTAID.X ;  /* 0x00000000000b7919 */ /* 0x000f620000002500 */
[----:B------:R-:W5:Y:S01]  /*00b0*/  S2R R12, SR_CTAID.Y ;  /* 0x00000000000c7919 */ /* 0x000f620000002600 */
[----:B------:R-:W5:Y:S01]  /*00c0*/  S2R R13, SR_CTAID.Z ;  /* 0x00000000000d7919 */ /* 0x000f620000002700 */
[----:B0-----:R-:W-:Y:S01]  /*00d0*/  IADD3 R6, P0, PT, R1, UR4, RZ ;  /* 0x0000000401067c10 */ /* 0x001fe2000ff1e0ff */
[----:B----4-:R-:W-:Y:S01]  /*00e0*/  IMAD.U32 R4, RZ, RZ, UR6 ;  /* 0x00000006ff047e24 */ /* 0x010fe2000f8e00ff */
[----:B------:R-:W-:-:S03]  /*00f0*/  MOV R5, UR7 ;  /* 0x0000000700057c02 */ /* 0x000fc60008000f00 */
[----:B--2---:R-:W-:Y:S01]  /*0100*/  IMAD.X R7, RZ, RZ, UR5, P0 ;  /* 0x00000005ff077e24 */ /* 0x004fe200080e06ff */
[----:B-1----:R0:W-:Y:S04]  /*0110*/  STL.64 [R1], R8 ;  /* 0x0000000801007387 */ /* 0x0021e80000100a00 */
[----:B-----5:R0:W-:Y:S04]  /*0120*/  STL.64 [R1+0x8], R10 ;  /* 0x0000080a01007387 */ /* 0x0201e80000100a00 */
[----:B------:R0:W-:Y:S02]  /*0130*/  STL.64 [R1+0x10], R12 ;  /* 0x0000100c01007387 */ /* 0x0001e40000100a00 */
[----:B------:R-:W-:-:S07]  /*0140*/  LEPC R20, `(.L_x_0) ;  /* 0x000000001014794e */ /* 0x000fce0000000000 */
[----:B0--3--:R-:W-:Y:S05]  /*0150*/  CALL.ABS.NOINC R2 ;  /* 0x0000000002007343 */ /* 0x009fea0003c00000 */
.L_x_0:
[----:B------:R-:W-:Y:S05]  /*0160*/  EXIT ;  /* 0x000000000000794d */ /* 0x000fea0003800000 */
.L_x_1:
[----:B------:R-:W-:-:S00]  /*0170*/  BRA `(.L_x_1) ;  /* 0xfffffffc00fc7947 */ /* 0x000fc0000383ffff */
[----:B------:R-:W-:-:S00]  /*0180*/  NOP ;  /* 0x0000000000007918 */ /* 0x000fc00000000000 */
[----:B------:R-:W-:-:S00]  /*0190*/  NOP ;  /* 0x0000000000007918 */ /* 0x000fc00000000000 */
[----:B------:R-:W-:-:S00]  /*01a0*/  NOP ;  /* 0x0000000000007918 */ /* 0x000fc00000000000 */
[----:B------:R-:W-:-:S00]  /*01b0*/  NOP ;  /* 0x0000000000007918 */ /* 0x000fc00000000000 */
[----:B------:R-:W-:-:S00]  /*01c0*/  NOP ;  /* 0x0000000000007918 */ /* 0x000fc00000000000 */
[----:B------:R-:W-:-:S00]  /*01d0*/  NOP ;  /* 0x0000000000007918 */ /* 0x000fc00000000000 */
[----:B------:R-:W-:-:S00]  /*01e0*/  NOP ;  /* 0x0000000000007918 */ /* 0x000fc00000000000 */
[----:B------:R-:W-:-:S00]  /*01f0*/  NOP ;  /* 0x0000000000007918 */ /* 0x000fc00000000000 */
.L_x_2:


//--------------------- .nv.global.init           --------------------------
	.section	.nv.global.init,"aw",@progbits
.nv.global.init:
	.type		$str,@object
	.size		$str,(.L_0 - $str)
$str:
        /*0000*/ 	.byte	0x48, 0x65, 0x6c, 0x6c, 0x6f, 0x20, 0x66, 0x72, 0x6f, 0x6d, 0x20, 0x74, 0x68, 0x72, 0x65, 0x61
        /*0010*/ 	.byte	0x64, 0x20, 0x28, 0x25, 0x64, 0x2c, 0x20, 0x25, 0x64, 0x2c, 0x20, 0x25, 0x64, 0x29, 0x20, 0x69
        /*0020*/ 	.byte	0x6e, 0x20, 0x62, 0x6c, 0x6f, 0x63, 0x6b, 0x20, 0x28, 0x25, 0x64, 0x2c, 0x20, 0x25, 0x64, 0x2c
        /*0030*/ 	.byte	0x20, 0x25, 0x64, 0x29, 0x20, 0x0a, 0x00
.L_0:


//--------------------- .nv.shared.reserved.0     --------------------------
	.section	.nv.shared.reserved.0,"aw",@nobits
	.weak		__nv_reservedSMEM_offset_0_alias
	.size		__nv_reservedSMEM_offset_0_alias, 0, 64
	.other		__nv_reservedSMEM_offset_0_alias,@"STO_CUDA_RESERVED_SHARED STV_DEFAULT"
__nv_reservedSMEM_offset_0_alias:
	.zero		0
	.zero		64


//--------------------- .nv.constant0._Z11helloworld1v --------------------------
	.section	.nv.constant0._Z11helloworld1v,"a",@progbits
	.sectionflags	@""
	.align	4
.nv.constant0._Z11helloworld1v:
	.zero		896


//--------------------- SYMBOLS --------------------------

	.type		.nv.reservedSmem.offset0,@object
	.size		.nv.reservedSmem.offset0,0x4
	.type		vprintf,@function
